//
// Generated by NVIDIA NVVM Compiler
//
// Compiler Build ID: CL-36424714
// Cuda compilation tools, release 13.0, V13.0.88
// Based on NVVM 20.0.0
//

.version 9.0
.target sm_100
.address_size 64

	// .globl	_Z16roll_call_kernelv
.extern .func  (.param .b32 func_retval0) vprintf
(
	.param .b64 vprintf_param_0,
	.param .b64 vprintf_param_1
)
;
.global .align 1 .b8 $str[17] = {84, 104, 114, 101, 97, 100, 32, 37, 100, 32, 104, 101, 114, 101, 33, 10};
.global .align 1 .b8 $str$1[29] = {84, 101, 32, 105, 117, 98, 101, 115, 99, 32, 97, 116, 97, 116, 32, 100, 101, 32, 109, 117, 108, 116, 58, 32, 37, 100, 32, 10};

.visible .entry _Z16roll_call_kernelv()
{
	.local .align 8 .b8 	__local_depot0[8];
	.reg .b64 	%SP;
	.reg .b64 	%SPL;
	.reg .b32 	%r<7>;
	.reg .b64 	%rd<7>;

	mov.u64 	%SPL, __local_depot0;
	cvta.local.u64 	%SP, %SPL;
	add.u64 	%rd1, %SP, 0;
	add.u64 	%rd2, %SPL, 0;
	mov.u32 	%r1, %tid.x;
	st.local.u32 	[%rd2], %r1;
	mov.u64 	%rd3, $str;
	cvta.global.u64 	%rd4, %rd3;
	{ // callseq 0, 0
	.param .b64 param0;
	st.param.b64 	[param0], %rd4;
	.param .b64 param1;
	st.param.b64 	[param1], %rd1;
	.param .b32 retval0;
	call.uni (retval0), 
	vprintf, 
	(
	param0, 
	param1
	);
	ld.param.b32 	%r2, [retval0];
	} // callseq 0
	mul.lo.s32 	%r4, %r1, 1000;
	st.local.u32 	[%rd2], %r4;
	mov.u64 	%rd5, $str$1;
	cvta.global.u64 	%rd6, %rd5;
	{ // callseq 1, 0
	.param .b64 param0;
	st.param.b64 	[param0], %rd6;
	.param .b64 param1;
	st.param.b64 	[param1], %rd1;
	.param .b32 retval0;
	call.uni (retval0), 
	vprintf, 
	(
	param0, 
	param1
	);
	ld.param.b32 	%r5, [retval0];
	} // callseq 1
	ret;

}


// ===== COMPILED SASS (sm_100) =====

	.target	sm_100

	.elftype	@"ET_EXEC"


//--------------------- .note.nv.tkinfo           --------------------------
	.section	.note.nv.tkinfo,"",@"SHT_NOTE"
	.sectionflags	@"SHF_NOTE_NV_TKINFO"
	.tkinfo
        /*0018*/ 	.word	0x00000002
        /*0030*/ 	.string	""
        /*0030*/ 	.string	"ptxas"
        /*0030*/ 	.string	"Cuda compilation tools, release 13.0, V13.0.88"
        /*0030*/ 	.string	"Build cuda_13.0.r13.0/compiler.36424714_0"
        /*0030*/ 	.string	"-arch sm_100 -m 64 "



//--------------------- .note.nv.cuinfo           --------------------------
	.section	.note.nv.cuinfo,"",@"SHT_NOTE"
	.sectionflags	@"SHF_NOTE_NV_CUINFO"
        /*0018*/ 	.short	0x0002
        /*001a*/ 	.short	0x0064
        /*001c*/ 	.short	0x0082
	.zero		2


//--------------------- .nv.info                  --------------------------
	.section	.nv.info,"",@"SHT_CUDA_INFO"
	.align	4


	//----- nvinfo : EIATTR_REGCOUNT
	.align		4
        /*0000*/ 	.byte	0x04, 0x2f
        /*0002*/ 	.short	(.L_3 - .L_2)
	.align		4
.L_2:
        /*0004*/ 	.word	index@(_Z16roll_call_kernelv)
        /*0008*/ 	.word	0x00000018


	//----- nvinfo : EIATTR_FRAME_SIZE
	.align		4
.L_3:
        /*000c*/ 	.byte	0x04, 0x11
        /*000e*/ 	.short	(.L_5 - .L_4)
	.align		4
.L_4:
        /*0010*/ 	.word	index@(_Z16roll_call_kernelv)
        /*0014*/ 	.word	0x00000008


	//----- nvinfo : EIATTR_MIN_STACK_SIZE
	.align		4
.L_5:
        /*0018*/ 	.byte	0x04, 0x12
        /*001a*/ 	.short	(.L_7 - .L_6)
	.align		4
.L_6:
        /*001c*/ 	.word	index@(_Z16roll_call_kernelv)
        /*0020*/ 	.word	0x00000008
.L_7:


//--------------------- .nv.compat                --------------------------
	.section	.nv.compat,"",@"SHT_CUDA_COMPAT_INFO"
	.align	4
        /*0000*/ 	.byte	0x02, 0x09, 0x00, 0x00, 0x02, 0x02, 0x01, 0x00, 0x02, 0x05, 0x05, 0x00, 0x03, 0x07, 0x01, 0x01
        /*0010*/ 	.byte	0x02, 0x03, 0x00, 0x00, 0x02, 0x06, 0x01, 0x00, 0x04, 0x0b, 0x08, 0x00, 0x09, 0x00, 0x00, 0x00
        /*0020*/ 	.byte	0x00, 0x00, 0x00, 0x00


//--------------------- .nv.info._Z16roll_call_kernelv --------------------------
	.section	.nv.info._Z16roll_call_kernelv,"",@"SHT_CUDA_INFO"
	.sectionflags	@""
	.align	4


	//----- nvinfo : EIATTR_CUDA_API_VERSION
	.align		4
        /*0000*/ 	.byte	0x04, 0x37
        /*0002*/ 	.short	(.L_9 - .L_8)
.L_8:
        /*0004*/ 	.word	0x00000082


	//----- nvinfo : EIATTR_SPARSE_MMA_MASK
	.align		4
.L_9:
        /*0008*/ 	.byte	0x03, 0x50
        /*000a*/ 	.short	0x0000


	//----- nvinfo : EIATTR_MAXREG_COUNT
	.align		4
        /*000c*/ 	.byte	0x03, 0x1b
        /*000e*/ 	.short	0x00ff


	//----- nvinfo : EIATTR_EXTERNS
	.align		4
        /*0010*/ 	.byte	0x04, 0x0f
        /*0012*/ 	.short	(.L_11 - .L_10)


	//   ....[0]....
	.align		4
.L_10:
        /*0014*/ 	.word	index@(vprintf)


	//----- nvinfo : EIATTR_MERCURY_ISA_VERSION
	.align		4
.L_11:
        /*0018*/ 	.byte	0x03, 0x5f
        /*001a*/ 	.short	0x0101


	//----- nvinfo : EIATTR_VRC_CTA_INIT_COUNT
	.align		4
        /*001c*/ 	.byte	0x02, 0x4a
	.zero		1
	.zero		1


	//----- nvinfo : EIATTR_SYSCALL_OFFSETS
	.align		4
        /*0020*/ 	.byte	0x04, 0x46
        /*0022*/ 	.short	(.L_13 - .L_12)


	//   ....[0]....
.L_12:
        /*0024*/ 	.word	0x00000100


	//   ....[1]....
        /*0028*/ 	.word	0x000001a0


	//----- nvinfo : EIATTR_EXIT_INSTR_OFFSETS
	.align		4
.L_13:
        /*002c*/ 	.byte	0x04, 0x1c
        /*002e*/ 	.short	(.L_15 - .L_14)


	//   ....[0]....
.L_14:
        /*0030*/ 	.word	0x000001b0


	//----- nvinfo : EIATTR_SW_WAR
	.align		4
.L_15:
        /*0034*/ 	.byte	0x04, 0x36
        /*0036*/ 	.short	(.L_17 - .L_16)
.L_16:
        /*0038*/ 	.word	0x00000008
.L_17:


//--------------------- .nv.callgraph             --------------------------
	.section	.nv.callgraph,"",@"SHT_CUDA_CALLGRAPH"
	.align	4
	.sectionentsize	8
	.align		4
        /*0000*/ 	.word	0x00000000
	.align		4
        /*0004*/ 	.word	0xffffffff
	.align		4
        /*0008*/ 	.word	index@(_Z16roll_call_kernelv)
	.align		4
        /*000c*/ 	.word	index@(vprintf)
	.align		4
        /*0010*/ 	.word	0x00000000
	.align		4
        /*0014*/ 	.word	0xfffffffe
	.align		4
        /*0018*/ 	.word	0x00000000
	.align		4
        /*001c*/ 	.word	0xfffffffd
	.align		4
        /*0020*/ 	.word	0x00000000
	.align		4
        /*0024*/ 	.word	0xfffffffc


//--------------------- .nv.constant4             --------------------------
	.section	.nv.constant4,"a",@progbits
	.align	8
	.align		8
.nv.constant4:
        /*0000*/ 	.dword	vprintf
	.align		8
        /*0008*/ 	.dword	$str
	.align		8
        /*0010*/ 	.dword	$str$1


//--------------------- .text._Z16roll_call_kernelv --------------------------
	.section	.text._Z16roll_call_kernelv,"ax",@progbits
	.align	128
        .global         _Z16roll_call_kernelv
        .type           _Z16roll_call_kernelv,@function
        .size           _Z16roll_call_kernelv,(.L_x_3 - _Z16roll_call_kernelv)
        .other          _Z16roll_call_kernelv,@"STO_CUDA_ENTRY STV_DEFAULT"
_Z16roll_call_kernelv:
.text._Z16roll_call_kernelv:
[----:B------:R-:W0:Y:S01]  /*0000*/  LDC R1, c[0x0][0x37c] ;  /* 0x0000df00ff017b82 */ /* 0x000e220000000800 */
[----:B------:R-:W1:Y:S01]  /*0010*/  S2R R16, SR_TID.X ;  /* 0x0000000000107919 */ /* 0x000e620000002100 */
[----:B------:R-:W2:Y:S01]  /*0020*/  LDCU UR4, c[0x0][0x2f8] ;  /* 0x00005f00ff0477ac */ /* 0x000ea20008000800 */
[----:B0-----:R-:W-:Y:S01]  /*0030*/  VIADD R1, R1, 0xfffffff8 ;  /* 0xfffffff801017836 */ /* 0x001fe20000000000 */
[----:B------:R-:W-:Y:S01]  /*0040*/  MOV R2, 0x0 ;  /* 0x0000000000027802 */ /* 0x000fe20000000f00 */
[----:B------:R-:W0:Y:S03]  /*0050*/  LDCU UR5, c[0x0][0x2fc] ;  /* 0x00005f80ff0577ac */ /* 0x000e260008000800 */
[----:B------:R3:W4:Y:S01]  /*0060*/  LDC.64 R8, c[0x4][R2] ;  /* 0x0100000002087b82 */ /* 0x0007220000000a00 */
[----:B------:R-:W5:Y:S01]  /*0070*/  LDCU.64 UR6, c[0x4][0x8] ;  /* 0x01000100ff0677ac */ /* 0x000f620008000a00 */
[----:B--2---:R-:W-:-:S04]  /*0080*/  IADD3 R17, P0, PT, R1, UR4, RZ ;  /* 0x0000000401117c10 */ /* 0x004fc8000ff1e0ff */
[----:B------:R-:W-:Y:S01]  /*0090*/  MOV R6, R17 ;  /* 0x0000001100067202 */ /* 0x000fe20000000f00 */
[----:B0-----:R-:W-:Y:S01]  /*00a0*/  IMAD.X R18, RZ, RZ, UR5, P0 ;  /* 0x00000005ff127e24 */ /* 0x001fe200080e06ff */
[----:B-----5:R-:W-:Y:S01]  /*00b0*/  MOV R4, UR6 ;  /* 0x0000000600047c02 */ /* 0x020fe20008000f00 */
[----:B------:R-:W-:Y:S02]  /*00c0*/  IMAD.U32 R5, RZ, RZ, UR7 ;  /* 0x00000007ff057e24 */ /* 0x000fe4000f8e00ff */
[----:B------:R-:W-:Y:S01]  /*00d0*/  IMAD.MOV.U32 R7, RZ, RZ, R18 ;  /* 0x000000ffff077224 */ /* 0x000fe200078e0012 */
[----:B-1----:R3:W-:Y:S06]  /*00e0*/  STL [R1], R16 ;  /* 0x0000001001007387 */ /* 0x0027ec0000100800 */
[----:B------:R-:W-:-:S07]  /*00f0*/  LEPC R20, `(.L_x_0) ;  /* 0x000000001014794e */ /* 0x000fce0000000000 */
[----:B---34-:R-:W-:Y:S05]  /*0100*/  CALL.ABS.NOINC R8 ;  /* 0x0000000008007343 */ /* 0x018fea0003c00000 */
.L_x_0:
[----:B------:R-:W-:Y:S01]  /*0110*/  IMAD R0, R16, 0x3e8, RZ ;  /* 0x000003e810007824 */ /* 0x000fe200078e02ff */
[----:B------:R-:W0:Y:S01]  /*0120*/  LDC.64 R2, c[0x4][R2] ;  /* 0x0100000002027b82 */ /* 0x000e220000000a00 */
[----:B------:R-:W1:Y:S01]  /*0130*/  LDCU.64 UR4, c[0x4][0x10] ;  /* 0x01000200ff0477ac */ /* 0x000e620008000a00 */
[----:B------:R-:W-:Y:S01]  /*0140*/  MOV R6, R17 ;  /* 0x0000001100067202 */ /* 0x000fe20000000f00 */
[----:B------:R-:W-:Y:S01]  /*0150*/  IMAD.MOV.U32 R7, RZ, RZ, R18 ;  /* 0x000000ffff077224 */ /* 0x000fe200078e0012 */
[----:B------:R2:W-:Y:S01]  /*0160*/  STL [R1], R0 ;  /* 0x0000000001007387 */ /* 0x0005e20000100800 */
[----:B-1----:R-:W-:Y:S01]  /*0170*/  MOV R4, UR4 ;  /* 0x0000000400047c02 */ /* 0x002fe20008000f00 */
[----:B--2---:R-:W-:-:S07]  /*0180*/  IMAD.U32 R5, RZ, RZ, UR5 ;  /* 0x00000005ff057e24 */ /* 0x004fce000f8e00ff */
[----:B------:R-:W-:-:S07]  /*0190*/  LEPC R20, `(.L_x_1) ;  /* 0x000000001014794e */ /* 0x000fce0000000000 */
[----:B0-----:R-:W-:Y:S05]  /*01a0*/  CALL.ABS.NOINC R2 ;  /* 0x0000000002007343 */ /* 0x001fea0003c00000 */
.L_x_1:
[----:B------:R-:W-:Y:S05]  /*01b0*/  EXIT ;  /* 0x000000000000794d */ /* 0x000fea0003800000 */
.L_x_2:
[----:B------:R-:W-:-:S00]  /*01c0*/  BRA `(.L_x_2) ;  /* 0xfffffffc00fc7947 */ /* 0x000fc0000383ffff */
[----:B------:R-:W-:-:S00]  /*01d0*/  NOP ;  /* 0x0000000000007918 */ /* 0x000fc00000000000 */
        /* <DEDUP_REMOVED lines=10> */
.L_x_3:


//--------------------- .nv.global.init           --------------------------
	.section	.nv.global.init,"aw",@progbits
.nv.global.init:
	.type		$str,@object
	.size		$str,($str$1 - $str)
$str:
        /*0000*/ 	.byte	0x54, 0x68, 0x72, 0x65, 0x61, 0x64, 0x20, 0x25, 0x64, 0x20, 0x68, 0x65, 0x72, 0x65, 0x21, 0x0a
        /*0010*/ 	.byte	0x00
	.type		$str$1,@object
	.size		$str$1,(.L_1 - $str$1)
$str$1:
        /*0011*/ 	.byte	0x54, 0x65, 0x20, 0x69, 0x75, 0x62, 0x65, 0x73, 0x63, 0x20, 0x61, 0x74, 0x61, 0x74, 0x20, 0x64
        /*0021*/ 	.byte	0x65, 0x20, 0x6d, 0x75, 0x6c, 0x74, 0x3a, 0x20, 0x25, 0x64, 0x20, 0x0a, 0x00
.L_1:


//--------------------- .nv.shared.reserved.0     --------------------------
	.section	.nv.shared.reserved.0,"aw",@nobits
	.weak		__nv_reservedSMEM_offset_0_alias
	.size		__nv_reservedSMEM_offset_0_alias, 0, 64
	.other		__nv_reservedSMEM_offset_0_alias,@"STO_CUDA_RESERVED_SHARED STV_DEFAULT"
__nv_reservedSMEM_offset_0_alias:
	.zero		0
	.zero		64


//--------------------- .nv.constant0._Z16roll_call_kernelv --------------------------
	.section	.nv.constant0._Z16roll_call_kernelv,"a",@progbits
	.sectionflags	@""
	.align	4
.nv.constant0._Z16roll_call_kernelv:
	.zero		896


//--------------------- SYMBOLS --------------------------

	.type		.nv.reservedSmem.offset0,@object
	.size		.nv.reservedSmem.offset0,0x4
	.type		vprintf,@function
